	.headerflags	@"EF_CUDA_TEXMODE_UNIFIED EF_CUDA_64BIT_ADDRESS EF_CUDA_ACCELERATORS EF_CUDA_SM90 EF_CUDA_VIRTUAL_SM(EF_CUDA_SM90)"
	.elftype	@"ET_EXEC"


//--------------------- .nv.info                  --------------------------
	.section	.nv.info,"",@"SHT_CUDA_INFO"
	.align	4


	//----- nvinfo : EIATTR_REGCOUNT
	.align		4
        /*0000*/ 	.byte	0x04, 0x2f
        /*0002*/ 	.short	(.L_1 - .L_0)
	.align		4
.L_0:
        /*0004*/ 	.word	index@(triton_poi_fused_convolution_30)
        /*0008*/ 	.word	0x00000019


	//----- nvinfo : EIATTR_MIN_STACK_SIZE
	.align		4
.L_1:
        /*000c*/ 	.byte	0x04, 0x12
        /*000e*/ 	.short	(.L_3 - .L_2)
	.align		4
.L_2:
        /*0010*/ 	.word	index@(triton_poi_fused_convolution_30)
        /*0014*/ 	.word	0x00000000


	//----- nvinfo : EIATTR_FRAME_SIZE
	.align		4
.L_3:
        /*0018*/ 	.byte	0x04, 0x11
        /*001a*/ 	.short	(.L_5 - .L_4)
	.align		4
.L_4:
        /*001c*/ 	.word	index@(triton_poi_fused_convolution_30)
        /*0020*/ 	.word	0x00000000


	//----- nvinfo : EIATTR_MIN_STACK_SIZE
	.align		4
.L_5:
        /*0024*/ 	.byte	0x04, 0x12
        /*0026*/ 	.short	(.L_7 - .L_6)
	.align		4
.L_6:
        /*0028*/ 	.word	index@(triton_poi_fused_convolution_30)
        /*002c*/ 	.word	0x00000000
.L_7:


//--------------------- .nv.info.triton_poi_fused_convolution_30 --------------------------
	.section	.nv.info.triton_poi_fused_convolution_30,"",@"SHT_CUDA_INFO"
	.sectionflags	@""
	.align	4


	//----- nvinfo : EIATTR_CUDA_API_VERSION
	.align		4
        /*0000*/ 	.byte	0x04, 0x37
        /*0002*/ 	.short	(.L_9 - .L_8)
.L_8:
        /*0004*/ 	.word	0x0000007c


	//----- nvinfo : EIATTR_KPARAM_INFO
	.align		4
.L_9:
        /*0008*/ 	.byte	0x04, 0x17
        /*000a*/ 	.short	(.L_11 - .L_10)
.L_10:
        /*000c*/ 	.word	0x00000000
        /*0010*/ 	.short	0x0004
        /*0012*/ 	.short	0x001c
        /*0014*/ 	.byte	0x00, 0xf0, 0x11, 0x00


	//----- nvinfo : EIATTR_KPARAM_INFO
	.align		4
.L_11:
        /*0018*/ 	.byte	0x04, 0x17
        /*001a*/ 	.short	(.L_13 - .L_12)
.L_12:
        /*001c*/ 	.word	0x00000000
        /*0020*/ 	.short	0x0003
        /*0022*/ 	.short	0x0018
        /*0024*/ 	.byte	0x00, 0xf0, 0x11, 0x00


	//----- nvinfo : EIATTR_KPARAM_INFO
	.align		4
.L_13:
        /*0028*/ 	.byte	0x04, 0x17
        /*002a*/ 	.short	(.L_15 - .L_14)
.L_14:
        /*002c*/ 	.word	0x00000000
        /*0030*/ 	.short	0x0002
        /*0032*/ 	.short	0x0010
        /*0034*/ 	.byte	0x00, 0xf4, 0x21, 0x00


	//----- nvinfo : EIATTR_KPARAM_INFO
	.align		4
.L_15:
        /*0038*/ 	.byte	0x04, 0x17
        /*003a*/ 	.short	(.L_17 - .L_16)
.L_16:
        /*003c*/ 	.word	0x00000000
        /*0040*/ 	.short	0x0001
        /*0042*/ 	.short	0x0008
        /*0044*/ 	.byte	0x00, 0xf4, 0x21, 0x00


	//----- nvinfo : EIATTR_KPARAM_INFO
	.align		4
.L_17:
        /*0048*/ 	.byte	0x04, 0x17
        /*004a*/ 	.short	(.L_19 - .L_18)
.L_18:
        /*004c*/ 	.word	0x00000000
        /*0050*/ 	.short	0x0000
        /*0052*/ 	.short	0x0000
        /*0054*/ 	.byte	0x00, 0xf4, 0x21, 0x00


	//----- nvinfo : EIATTR_SPARSE_MMA_MASK
	.align		4
.L_19:
        /*0058*/ 	.byte	0x03, 0x50
        /*005a*/ 	.short	0x0000


	//----- nvinfo : EIATTR_MAXREG_COUNT
	.align		4
        /*005c*/ 	.byte	0x03, 0x1b
        /*005e*/ 	.short	0x00ff


	//----- nvinfo : EIATTR_EXIT_INSTR_OFFSETS
	.align		4
        /*0060*/ 	.byte	0x04, 0x1c
        /*0062*/ 	.short	(.L_21 - .L_20)


	//   ....[0]....
.L_20:
        /*0064*/ 	.word	0x000004f0


	//   ....[1]....
        /*0068*/ 	.word	0x00000570


	//----- nvinfo : EIATTR_REQNTID
	.align		4
.L_21:
        /*006c*/ 	.byte	0x04, 0x10
        /*006e*/ 	.short	(.L_23 - .L_22)
.L_22:
        /*0070*/ 	.word	0x00000080
        /*0074*/ 	.word	0x00000001
        /*0078*/ 	.word	0x00000001


	//----- nvinfo : EIATTR_CBANK_PARAM_SIZE
	.align		4
.L_23:
        /*007c*/ 	.byte	0x03, 0x19
        /*007e*/ 	.short	0x0020


	//----- nvinfo : EIATTR_PARAM_CBANK
	.align		4
        /*0080*/ 	.byte	0x04, 0x0a
        /*0082*/ 	.short	(.L_25 - .L_24)
	.align		4
.L_24:
        /*0084*/ 	.word	index@(.nv.constant0.triton_poi_fused_convolution_30)
        /*0088*/ 	.short	0x0210
        /*008a*/ 	.short	0x0020


	//----- nvinfo : EIATTR_SW_WAR
	.align		4
.L_25:
        /*008c*/ 	.byte	0x04, 0x36
        /*008e*/ 	.short	(.L_27 - .L_26)
.L_26:
        /*0090*/ 	.word	0x00000008
.L_27:


//--------------------- .nv.callgraph             --------------------------
	.section	.nv.callgraph,"",@"SHT_CUDA_CALLGRAPH"
	.align	4
	.sectionentsize	8
	.align		4
        /*0000*/ 	.word	0x00000000
	.align		4
        /*0004*/ 	.word	0xffffffff
	.align		4
        /*0008*/ 	.word	0x00000000
	.align		4
        /*000c*/ 	.word	0xfffffffe
	.align		4
        /*0010*/ 	.word	0x00000000
	.align		4
        /*0014*/ 	.word	0xfffffffd
	.align		4
        /*0018*/ 	.word	0x00000000
	.align		4
        /*001c*/ 	.word	0xfffffffc


//--------------------- .text.triton_poi_fused_convolution_30 --------------------------
	.section	.text.triton_poi_fused_convolution_30,"ax",@progbits
	.sectionflags	@"SHF_BARRIERS=1"
	.align	128
        .global         triton_poi_fused_convolution_30
        .type           triton_poi_fused_convolution_30,@function
        .size           triton_poi_fused_convolution_30,(.L_x_1 - triton_poi_fused_convolution_30)
        .other          triton_poi_fused_convolution_30,@"STO_CUDA_ENTRY STV_DEFAULT"
triton_poi_fused_convolution_30:
.text.triton_poi_fused_convolution_30:
[----:B------:R-:W0:Y:S02]  /*0000*/  LDC R1, c[0x0][0x28] ;  /* 0x00000a00ff017b82 */ /* 0x000e240000000800 */
[----:B------:R-:W1:Y:S01]  /*0010*/  S2R R3, SR_CTAID.Y ;  /* 0x0000000000037919 */ /* 0x000e620000002600 */
[----:B------:R-:W2:Y:S01]  /*0020*/  LDC.64 R18, c[0x0][0x210] ;  /* 0x00008400ff127b82 */ /* 0x000ea20000000a00 */
[----:B------:R-:W-:Y:S01]  /*0030*/  CS2R R10, SRZ ;  /* 0x00000000000a7805 */ /* 0x000fe2000001ff00 */
[----:B------:R-:W-:Y:S01]  /*0040*/  ULDC.64 UR6, c[0x0][0x208] ;  /* 0x0000820000067ab9 */ /* 0x000fe20000000a00 */
[----:B------:R-:W3:Y:S01]  /*0050*/  S2R R0, SR_TID.X ;  /* 0x0000000000007919 */ /* 0x000ee20000002100 */
[----:B------:R-:W4:Y:S04]  /*0060*/  S2R R2, SR_CTAID.X ;  /* 0x0000000000027919 */ /* 0x000f280000002500 */
[----:B------:R-:W5:Y:S01]  /*0070*/  LDC.64 R4, c[0x0][0x218] ;  /* 0x00008600ff047b82 */ /* 0x000f620000000a00 */
[----:B-1----:R-:W-:Y:S01]  /*0080*/  SHF.R.S32.HI R6, RZ, 0x1d, R3 ;  /* 0x0000001dff067819 */ /* 0x002fe20000011403 */
[----:B------:R-:W-:-:S03]  /*0090*/  IMAD.SHL.U32 R3, R3, 0x4, RZ ;  /* 0x0000000403037824 */ /* 0x000fc600078e00ff */
[----:B------:R-:W-:Y:S02]  /*00a0*/  SGXT R6, R6, 0x1 ;  /* 0x000000010606781a */ /* 0x000fe40000000200 */
[----:B---3--:R-:W-:Y:S02]  /*00b0*/  LOP3.LUT R17, R0, 0x7f, RZ, 0xc0, !PT ;  /* 0x0000007f00117812 */ /* 0x008fe400078ec0ff */
[----:B------:R-:W-:-:S04]  /*00c0*/  LEA.HI R6, R6, R3, RZ, 0x8 ;  /* 0x0000000306067211 */ /* 0x000fc800078f40ff */
[C---:B------:R-:W-:Y:S01]  /*00d0*/  LOP3.LUT R8, R6.reuse, 0xffffff00, RZ, 0xc0, !PT ;  /* 0xffffff0006087812 */ /* 0x040fe200078ec0ff */
[----:B------:R-:W-:-:S04]  /*00e0*/  IMAD.SHL.U32 R6, R6, 0x100, RZ ;  /* 0x0000010006067824 */ /* 0x000fc800078e00ff */
[----:B------:R-:W-:Y:S01]  /*00f0*/  IMAD.IADD R13, R3, 0x1, -R8 ;  /* 0x00000001030d7824 */ /* 0x000fe200078e0a08 */
[----:B------:R-:W-:Y:S02]  /*0100*/  LOP3.LUT R8, R6, 0xffff0000, RZ, 0xc0, !PT ;  /* 0xffff000006087812 */ /* 0x000fe400078ec0ff */
[----:B----4-:R-:W-:-:S03]  /*0110*/  PRMT R6, R17, 0x6540, R2 ;  /* 0x0000654011067816 */ /* 0x010fc60000000002 */
[C---:B------:R-:W-:Y:S01]  /*0120*/  IMAD.IADD R8, R13.reuse, 0x1, R8 ;  /* 0x000000010d087824 */ /* 0x040fe200078e0208 */
[C---:B------:R-:W-:Y:S01]  /*0130*/  LOP3.LUT R7, R6.reuse, 0x80, RZ, 0xfc, !PT ;  /* 0x0000008006077812 */ /* 0x040fe200078efcff */
[----:B-----5:R-:W-:Y:S01]  /*0140*/  IMAD.WIDE R12, R13, 0x4, R4 ;  /* 0x000000040d0c7825 */ /* 0x020fe200078e0204 */
[C---:B------:R-:W-:Y:S02]  /*0150*/  ISETP.GE.AND P0, PT, R6.reuse, 0x100, PT ;  /* 0x000001000600780c */ /* 0x040fe40003f06270 */
[----:B------:R-:W-:Y:S02]  /*0160*/  CS2R R4, SRZ ;  /* 0x0000000000047805 */ /* 0x000fe4000001ff00 */
[C---:B------:R-:W-:Y:S01]  /*0170*/  ISETP.GE.AND P1, PT, R7.reuse, 0x100, PT ;  /* 0x000001000700780c */ /* 0x040fe20003f26270 */
[--C-:B------:R-:W-:Y:S02]  /*0180*/  IMAD R21, R6, 0x100, R8.reuse ;  /* 0x0000010006157824 */ /* 0x100fe400078e0208 */
[----:B------:R-:W-:Y:S01]  /*0190*/  IMAD R9, R7, 0x100, R8 ;  /* 0x0000010007097824 */ /* 0x000fe200078e0208 */
[----:B------:R-:W-:Y:S01]  /*01a0*/  CS2R R6, SRZ ;  /* 0x0000000000067805 */ /* 0x000fe2000001ff00 */
[--C-:B--2---:R-:W-:Y:S01]  /*01b0*/  IMAD.WIDE R20, R21, 0x4, R18.reuse ;  /* 0x0000000415147825 */ /* 0x104fe200078e0212 */
[----:B------:R-:W2:Y:S03]  /*01c0*/  LDG.E.EL.128 R12, desc[UR6][R12.64] ;  /* 0x000000060c0c7981 */ /* 0x000ea6000c2e1d00 */
[----:B------:R-:W-:Y:S01]  /*01d0*/  IMAD.WIDE R18, R9, 0x4, R18 ;  /* 0x0000000409127825 */ /* 0x000fe200078e0212 */
[----:B------:R-:W-:Y:S01]  /*01e0*/  CS2R R8, SRZ ;  /* 0x0000000000087805 */ /* 0x000fe2000001ff00 */
[----:B------:R-:W2:Y:S05]  /*01f0*/  @!P0 LDG.E.EL.128 R4, desc[UR6][R20.64] ;  /* 0x0000000614048981 */ /* 0x000eaa000c2e1d00 */
[----:B------:R-:W3:Y:S01]  /*0200*/  @!P1 LDG.E.EL.128 R8, desc[UR6][R18.64] ;  /* 0x0000000612089981 */ /* 0x000ee2000c2e1d00 */
[----:B------:R-:W1:Y:S01]  /*0210*/  S2UR UR5, SR_CgaCtaId ;  /* 0x00000000000579c3 */ /* 0x000e620000008800 */
[----:B------:R-:W-:-:S02]  /*0220*/  UMOV UR4, 0x400 ;  /* 0x0000040000047882 */ /* 0x000fc40000000000 */
[----:B-1----:R-:W-:-:S06]  /*0230*/  UPRMT UR4, UR5, 0x654, UR4 ;  /* 0x0000065405047896 */ /* 0x002fcc0008000004 */
[----:B------:R-:W-:Y:S01]  /*0240*/  LEA R17, R17, UR4, 0x2 ;  /* 0x0000000411117c11 */ /* 0x000fe2000f8e10ff */
[C---:B--2---:R-:W-:Y:S01]  /*0250*/  FADD R4, R12.reuse, R4 ;  /* 0x000000040c047221 */ /* 0x044fe20000000000 */
[C---:B------:R-:W-:Y:S01]  /*0260*/  FADD R5, R13.reuse, R5 ;  /* 0x000000050d057221 */ /* 0x040fe20000000000 */
[----:B---3--:R-:W-:Y:S01]  /*0270*/  FADD R16, R12, R8 ;  /* 0x000000080c107221 */ /* 0x008fe20000000000 */
[----:B------:R-:W-:Y:S01]  /*0280*/  FADD R22, R13, R9 ;  /* 0x000000090d167221 */ /* 0x000fe20000000000 */
[C---:B------:R-:W-:Y:S01]  /*0290*/  FADD R8, R14.reuse, R6 ;  /* 0x000000060e087221 */ /* 0x040fe20000000000 */
[C---:B------:R-:W-:Y:S01]  /*02a0*/  FADD R9, R15.reuse, R7 ;  /* 0x000000070f097221 */ /* 0x040fe20000000000 */
[----:B------:R-:W-:Y:S01]  /*02b0*/  FADD R14, R14, R10 ;  /* 0x0000000a0e0e7221 */ /* 0x000fe20000000000 */
[----:B------:R-:W-:Y:S01]  /*02c0*/  FADD R15, R15, R11 ;  /* 0x0000000b0f0f7221 */ /* 0x000fe20000000000 */
[----:B------:R-:W-:Y:S04]  /*02d0*/  STS [R17], R4 ;  /* 0x0000000411007388 */ /* 0x000fe80000000800 */
[----:B------:R-:W-:Y:S04]  /*02e0*/  STS [R17+0x404], R5 ;  /* 0x0004040511007388 */ /* 0x000fe80000000800 */
[----:B------:R-:W-:Y:S04]  /*02f0*/  STS [R17+0x808], R8 ;  /* 0x0008080811007388 */ /* 0x000fe80000000800 */
[----:B------:R1:W-:Y:S04]  /*0300*/  STS [R17+0xc0c], R9 ;  /* 0x000c0c0911007388 */ /* 0x0003e80000000800 */
[----:B------:R-:W-:Y:S04]  /*0310*/  STS [R17+0x200], R16 ;  /* 0x0002001011007388 */ /* 0x000fe80000000800 */
[----:B------:R-:W-:Y:S04]  /*0320*/  STS [R17+0x604], R22 ;  /* 0x0006041611007388 */ /* 0x000fe80000000800 */
[----:B------:R-:W-:Y:S01]  /*0330*/  STS [R17+0xa08], R14 ;  /* 0x000a080e11007388 */ /* 0x000fe20000000800 */
[----:B------:R-:W-:Y:S01]  /*0340*/  SHF.R.U32.HI R6, RZ, 0x4, R0 ;  /* 0x00000004ff067819 */ /* 0x000fe20000011600 */
[----:B------:R-:W-:Y:S01]  /*0350*/  IMAD.SHL.U32 R11, R0, 0x4, RZ ;  /* 0x00000004000b7824 */ /* 0x000fe200078e00ff */
[----:B-1----:R-:W1:Y:S01]  /*0360*/  LDC.64 R8, c[0x0][0x220] ;  /* 0x00008800ff087b82 */ /* 0x002e620000000a00 */
[----:B------:R-:W-:Y:S01]  /*0370*/  STS [R17+0xe0c], R15 ;  /* 0x000e0c0f11007388 */ /* 0x000fe20000000800 */
[----:B------:R-:W-:-:S02]  /*0380*/  LOP3.LUT R6, R6, 0x4, RZ, 0xc0, !PT ;  /* 0x0000000406067812 */ /* 0x000fc400078ec0ff */
[----:B------:R-:W-:-:S03]  /*0390*/  LOP3.LUT R10, R11, 0x1fc, RZ, 0xc0, !PT ;  /* 0x000001fc0b0a7812 */ /* 0x000fc600078ec0ff */
[----:B------:R-:W-:-:S04]  /*03a0*/  VIADD R7, R6, UR4 ;  /* 0x0000000406077c36 */ /* 0x000fc80008000000 */
[----:B------:R-:W-:Y:S01]  /*03b0*/  IMAD R12, R10, 0x4, R7 ;  /* 0x000000040a0c7824 */ /* 0x000fe200078e0207 */
[----:B------:R-:W-:Y:S01]  /*03c0*/  BAR.SYNC.DEFER_BLOCKING 0x0 ;  /* 0x0000000000007b1d */ /* 0x000fe20000010000 */
[----:B------:R-:W-:Y:S02]  /*03d0*/  SHF.R.U32.HI R0, RZ, 0x6, R0 ;  /* 0x00000006ff007819 */ /* 0x000fe40000011600 */
[----:B------:R-:W-:-:S03]  /*03e0*/  LOP3.LUT R11, R11, 0xfc, RZ, 0xc0, !PT ;  /* 0x000000fc0b0b7812 */ /* 0x000fc600078ec0ff */
[----:B------:R-:W-:Y:S04]  /*03f0*/  LDS R4, [R12] ;  /* 0x000000000c047984 */ /* 0x000fe80000000800 */
[----:B------:R-:W-:Y:S04]  /*0400*/  LDS R5, [R12+0x4] ;  /* 0x000004000c057984 */ /* 0x000fe80000000800 */
[----:B------:R-:W-:Y:S04]  /*0410*/  LDS R6, [R12+0x8] ;  /* 0x000008000c067984 */ /* 0x000fe80000000800 */
[----:B------:R-:W2:Y:S01]  /*0420*/  LDS R7, [R12+0xc] ;  /* 0x00000c000c077984 */ /* 0x000ea20000000800 */
[----:B------:R-:W-:-:S02]  /*0430*/  SGXT.U32 R0, R0, 0x1 ;  /* 0x000000010000781a */ /* 0x000fc40000000000 */
[----:B------:R-:W-:Y:S02]  /*0440*/  PRMT R11, R11, 0x6540, R2 ;  /* 0x000065400b0b7816 */ /* 0x000fe40000000002 */
[----:B------:R-:W-:Y:S02]  /*0450*/  LOP3.LUT R2, R10, 0x200, RZ, 0xfc, !PT ;  /* 0x000002000a027812 */ /* 0x000fe400078efcff */
[----:B------:R-:W-:Y:S02]  /*0460*/  LOP3.LUT R0, R3, R0, RZ, 0xfc, !PT ;  /* 0x0000000003007212 */ /* 0x000fe400078efcff */
[----:B------:R-:W-:Y:S02]  /*0470*/  ISETP.GE.AND P0, PT, R11, 0x100, PT ;  /* 0x000001000b00780c */ /* 0x000fe40003f06270 */
[----:B------:R-:W-:Y:S01]  /*0480*/  SHF.R.U32.HI R2, RZ, 0x6, R2 ;  /* 0x00000006ff027819 */ /* 0x000fe20000011602 */
[----:B------:R-:W-:-:S03]  /*0490*/  IMAD R11, R0, 0x100, R11 ;  /* 0x00000100000b7824 */ /* 0x000fc600078e020b */
[----:B------:R-:W-:Y:S01]  /*04a0*/  LOP3.LUT R0, R2, 0xc, RZ, 0xc0, !PT ;  /* 0x0000000c02007812 */ /* 0x000fe200078ec0ff */
[----:B-1----:R-:W-:-:S04]  /*04b0*/  IMAD.WIDE R2, R11, 0x4, R8 ;  /* 0x000000040b027825 */ /* 0x002fc800078e0208 */
[----:B------:R-:W-:-:S04]  /*04c0*/  VIADD R13, R0, UR4 ;  /* 0x00000004000d7c36 */ /* 0x000fc80008000000 */
[----:B------:R-:W-:Y:S01]  /*04d0*/  IMAD R13, R10, 0x4, R13 ;  /* 0x000000040a0d7824 */ /* 0x000fe200078e020d */
[----:B--2---:R1:W-:Y:S01]  /*04e0*/  @!P0 STG.E.128 desc[UR6][R2.64], R4 ;  /* 0x0000000402008986 */ /* 0x0043e2000c101d06 */
[----:B------:R-:W-:Y:S05]  /*04f0*/  @P0 EXIT ;  /* 0x000000000000094d */ /* 0x000fea0003800000 */
[----:B-1----:R-:W-:Y:S01]  /*0500*/  LDS R4, [R13+0x800] ;  /* 0x000800000d047984 */ /* 0x002fe20000000800 */
[----:B------:R-:W-:-:S03]  /*0510*/  VIADD R11, R11, 0x200 ;  /* 0x000002000b0b7836 */ /* 0x000fc60000000000 */
[----:B------:R-:W-:Y:S01]  /*0520*/  LDS R5, [R13+0x804] ;  /* 0x000804000d057984 */ /* 0x000fe20000000800 */
[----:B------:R-:W-:-:S03]  /*0530*/  IMAD.WIDE R8, R11, 0x4, R8 ;  /* 0x000000040b087825 */ /* 0x000fc600078e0208 */
[----:B------:R-:W-:Y:S04]  /*0540*/  LDS R6, [R13+0x808] ;  /* 0x000808000d067984 */ /* 0x000fe80000000800 */
[----:B------:R-:W0:Y:S04]  /*0550*/  LDS R7, [R13+0x80c] ;  /* 0x00080c000d077984 */ /* 0x000e280000000800 */
[----:B0-----:R-:W-:Y:S01]  /*0560*/  STG.E.128 desc[UR6][R8.64], R4 ;  /* 0x0000000408007986 */ /* 0x001fe2000c101d06 */
[----:B------:R-:W-:Y:S05]  /*0570*/  EXIT ;  /* 0x000000000000794d */ /* 0x000fea0003800000 */
.L_x_0:
[----:B------:R-:W-:-:S00]  /*0580*/  BRA `(.L_x_0) ;  /* 0xfffffffc00fc7947 */ /* 0x000fc0000383ffff */
[----:B------:R-:W-:-:S00]  /*0590*/  NOP ;  /* 0x0000000000007918 */ /* 0x000fc00000000000 */
        /* <DEDUP_REMOVED lines=14> */
.L_x_1:


//--------------------- .nv.shared.triton_poi_fused_convolution_30 --------------------------
	.section	.nv.shared.triton_poi_fused_convolution_30,"aw",@nobits
	.sectionflags	@""
	.align	16
	.zero		1024


//--------------------- .nv.constant0.triton_poi_fused_convolution_30 --------------------------
	.section	.nv.constant0.triton_poi_fused_convolution_30,"a",@progbits
	.sectionflags	@""
	.align	4
.nv.constant0.triton_poi_fused_convolution_30:
	.zero		560
